	.headerflags	@"EF_CUDA_TEXMODE_UNIFIED EF_CUDA_64BIT_ADDRESS EF_CUDA_ACCELERATORS EF_CUDA_SM90 EF_CUDA_VIRTUAL_SM(EF_CUDA_SM90)"
	.elftype	@"ET_EXEC"


//--------------------- .nv.info                  --------------------------
	.section	.nv.info,"",@"SHT_CUDA_INFO"
	.align	4


	//----- nvinfo : EIATTR_REGCOUNT
	.align		4
        /*0000*/ 	.byte	0x04, 0x2f
        /*0002*/ 	.short	(.L_3 - .L_2)
	.align		4
.L_2:
        /*0004*/ 	.word	index@(triton_poi_fused__native_batch_norm_legit_no_training_convolution_relu_0)
        /*0008*/ 	.word	0x00000020


	//----- nvinfo : EIATTR_MIN_STACK_SIZE
	.align		4
.L_3:
        /*000c*/ 	.byte	0x04, 0x12
        /*000e*/ 	.short	(.L_5 - .L_4)
	.align		4
.L_4:
        /*0010*/ 	.word	index@(triton_poi_fused__native_batch_norm_legit_no_training_convolution_relu_0)
        /*0014*/ 	.word	0x00000000


	//----- nvinfo : EIATTR_FRAME_SIZE
	.align		4
.L_5:
        /*0018*/ 	.byte	0x04, 0x11
        /*001a*/ 	.short	(.L_7 - .L_6)
	.align		4
.L_6:
        /*001c*/ 	.word	index@(triton_poi_fused__native_batch_norm_legit_no_training_convolution_relu_0)
        /*0020*/ 	.word	0x00000000


	//----- nvinfo : EIATTR_MIN_STACK_SIZE
	.align		4
.L_7:
        /*0024*/ 	.byte	0x04, 0x12
        /*0026*/ 	.short	(.L_9 - .L_8)
	.align		4
.L_8:
        /*0028*/ 	.word	index@(triton_poi_fused__native_batch_norm_legit_no_training_convolution_relu_0)
        /*002c*/ 	.word	0x00000000
.L_9:


//--------------------- .nv.info.triton_poi_fused__native_batch_norm_legit_no_training_convolution_relu_0 --------------------------
	.section	.nv.info.triton_poi_fused__native_batch_norm_legit_no_training_convolution_relu_0,"",@"SHT_CUDA_INFO"
	.sectionflags	@""
	.align	4


	//----- nvinfo : EIATTR_CUDA_API_VERSION
	.align		4
        /*0000*/ 	.byte	0x04, 0x37
        /*0002*/ 	.short	(.L_11 - .L_10)
.L_10:
        /*0004*/ 	.word	0x0000007c


	//----- nvinfo : EIATTR_KPARAM_INFO
	.align		4
.L_11:
        /*0008*/ 	.byte	0x04, 0x17
        /*000a*/ 	.short	(.L_13 - .L_12)
.L_12:
        /*000c*/ 	.word	0x00000000
        /*0010*/ 	.short	0x0007
        /*0012*/ 	.short	0x0038
        /*0014*/ 	.byte	0x00, 0xf0, 0x11, 0x00


	//----- nvinfo : EIATTR_KPARAM_INFO
	.align		4
.L_13:
        /*0018*/ 	.byte	0x04, 0x17
        /*001a*/ 	.short	(.L_15 - .L_14)
.L_14:
        /*001c*/ 	.word	0x00000000
        /*0020*/ 	.short	0x0006
        /*0022*/ 	.short	0x0030
        /*0024*/ 	.byte	0x00, 0xf4, 0x21, 0x00


	//----- nvinfo : EIATTR_KPARAM_INFO
	.align		4
.L_15:
        /*0028*/ 	.byte	0x04, 0x17
        /*002a*/ 	.short	(.L_17 - .L_16)
.L_16:
        /*002c*/ 	.word	0x00000000
        /*0030*/ 	.short	0x0005
        /*0032*/ 	.short	0x0028
        /*0034*/ 	.byte	0x00, 0xf4, 0x21, 0x00


	//----- nvinfo : EIATTR_KPARAM_INFO
	.align		4
.L_17:
        /*0038*/ 	.byte	0x04, 0x17
        /*003a*/ 	.short	(.L_19 - .L_18)
.L_18:
        /*003c*/ 	.word	0x00000000
        /*0040*/ 	.short	0x0004
        /*0042*/ 	.short	0x0020
        /*0044*/ 	.byte	0x00, 0xf4, 0x21, 0x00


	//----- nvinfo : EIATTR_KPARAM_INFO
	.align		4
.L_19:
        /*0048*/ 	.byte	0x04, 0x17
        /*004a*/ 	.short	(.L_21 - .L_20)
.L_20:
        /*004c*/ 	.word	0x00000000
        /*0050*/ 	.short	0x0003
        /*0052*/ 	.short	0x0018
        /*0054*/ 	.byte	0x00, 0xf4, 0x21, 0x00


	//----- nvinfo : EIATTR_KPARAM_INFO
	.align		4
.L_21:
        /*0058*/ 	.byte	0x04, 0x17
        /*005a*/ 	.short	(.L_23 - .L_22)
.L_22:
        /*005c*/ 	.word	0x00000000
        /*0060*/ 	.short	0x0002
        /*0062*/ 	.short	0x0010
        /*0064*/ 	.byte	0x00, 0xf4, 0x21, 0x00


	//----- nvinfo : EIATTR_KPARAM_INFO
	.align		4
.L_23:
        /*0068*/ 	.byte	0x04, 0x17
        /*006a*/ 	.short	(.L_25 - .L_24)
.L_24:
        /*006c*/ 	.word	0x00000000
        /*0070*/ 	.short	0x0001
        /*0072*/ 	.short	0x0008
        /*0074*/ 	.byte	0x00, 0xf4, 0x21, 0x00


	//----- nvinfo : EIATTR_KPARAM_INFO
	.align		4
.L_25:
        /*0078*/ 	.byte	0x04, 0x17
        /*007a*/ 	.short	(.L_27 - .L_26)
.L_26:
        /*007c*/ 	.word	0x00000000
        /*0080*/ 	.short	0x0000
        /*0082*/ 	.short	0x0000
        /*0084*/ 	.byte	0x00, 0xf4, 0x21, 0x00


	//----- nvinfo : EIATTR_SPARSE_MMA_MASK
	.align		4
.L_27:
        /*0088*/ 	.byte	0x03, 0x50
        /*008a*/ 	.short	0x0000


	//----- nvinfo : EIATTR_MAXREG_COUNT
	.align		4
        /*008c*/ 	.byte	0x03, 0x1b
        /*008e*/ 	.short	0x00ff


	//----- nvinfo : EIATTR_EXIT_INSTR_OFFSETS
	.align		4
        /*0090*/ 	.byte	0x04, 0x1c
        /*0092*/ 	.short	(.L_29 - .L_28)


	//   ....[0]....
.L_28:
        /*0094*/ 	.word	0x00000760


	//   ....[1]....
        /*0098*/ 	.word	0x00000800


	//----- nvinfo : EIATTR_REQNTID
	.align		4
.L_29:
        /*009c*/ 	.byte	0x04, 0x10
        /*009e*/ 	.short	(.L_31 - .L_30)
.L_30:
        /*00a0*/ 	.word	0x00000100
        /*00a4*/ 	.word	0x00000001
        /*00a8*/ 	.word	0x00000001


	//----- nvinfo : EIATTR_CBANK_PARAM_SIZE
	.align		4
.L_31:
        /*00ac*/ 	.byte	0x03, 0x19
        /*00ae*/ 	.short	0x003c


	//----- nvinfo : EIATTR_PARAM_CBANK
	.align		4
        /*00b0*/ 	.byte	0x04, 0x0a
        /*00b2*/ 	.short	(.L_33 - .L_32)
	.align		4
.L_32:
        /*00b4*/ 	.word	index@(.nv.constant0.triton_poi_fused__native_batch_norm_legit_no_training_convolution_relu_0)
        /*00b8*/ 	.short	0x0210
        /*00ba*/ 	.short	0x003c


	//----- nvinfo : EIATTR_SW_WAR
	.align		4
.L_33:
        /*00bc*/ 	.byte	0x04, 0x36
        /*00be*/ 	.short	(.L_35 - .L_34)
.L_34:
        /*00c0*/ 	.word	0x00000008
.L_35:


//--------------------- .nv.callgraph             --------------------------
	.section	.nv.callgraph,"",@"SHT_CUDA_CALLGRAPH"
	.align	4
	.sectionentsize	8
	.align		4
        /*0000*/ 	.word	0x00000000
	.align		4
        /*0004*/ 	.word	0xffffffff
	.align		4
        /*0008*/ 	.word	0x00000000
	.align		4
        /*000c*/ 	.word	0xfffffffe
	.align		4
        /*0010*/ 	.word	0x00000000
	.align		4
        /*0014*/ 	.word	0xfffffffd
	.align		4
        /*0018*/ 	.word	0x00000000
	.align		4
        /*001c*/ 	.word	0xfffffffc


//--------------------- .nv.constant4             --------------------------
	.section	.nv.constant4,"a",@progbits
	.align	8
	.align		8
.nv.constant4:
        /*0000*/ 	.dword	_$_str
	.align		8
        /*0008*/ 	.dword	_$_str_$_2


//--------------------- .text.triton_poi_fused__native_batch_norm_legit_no_training_convolution_relu_0 --------------------------
	.section	.text.triton_poi_fused__native_batch_norm_legit_no_training_convolution_relu_0,"ax",@progbits
	.sectionflags	@"SHF_BARRIERS=1"
	.align	128
        .global         triton_poi_fused__native_batch_norm_legit_no_training_convolution_relu_0
        .type           triton_poi_fused__native_batch_norm_legit_no_training_convolution_relu_0,@function
        .size           triton_poi_fused__native_batch_norm_legit_no_training_convolution_relu_0,(.L_x_1 - triton_poi_fused__native_batch_norm_legit_no_training_convolution_relu_0)
        .other          triton_poi_fused__native_batch_norm_legit_no_training_convolution_relu_0,@"STO_CUDA_ENTRY STV_DEFAULT"
triton_poi_fused__native_batch_norm_legit_no_training_convolution_relu_0:
.text.triton_poi_fused__native_batch_norm_legit_no_training_convolution_relu_0:
[----:B------:R-:W0:Y:S01]  /*0000*/  LDC R1, c[0x0][0x28] ;  /* 0x00000a00ff017b82 */ /* 0x000e220000000800 */
[----:B------:R-:W1:Y:S01]  /*0010*/  S2R R0, SR_TID.X ;  /* 0x0000000000007919 */ /* 0x000e620000002100 */
[----:B------:R-:W-:Y:S01]  /*0020*/  HFMA2.MMA R10, -RZ, RZ, 0, 0 ;  /* 0x00000000ff0a7435 */ /* 0x000fe200000001ff */
[----:B------:R-:W-:-:S05]  /*0030*/  MOV R6, RZ ;  /* 0x000000ff00067202 */ /* 0x000fca0000000f00 */
[----:B------:R-:W2:Y:S01]  /*0040*/  LDC.64 R8, c[0x0][0x228] ;  /* 0x00008a00ff087b82 */ /* 0x000ea20000000a00 */
[----:B------:R-:W3:Y:S01]  /*0050*/  S2R R3, SR_CTAID.X ;  /* 0x0000000000037919 */ /* 0x000ee20000002500 */
[----:B------:R-:W-:-:S06]  /*0060*/  ULDC.64 UR6, c[0x0][0x208] ;  /* 0x0000820000067ab9 */ /* 0x000fcc0000000a00 */
[----:B------:R-:W4:Y:S08]  /*0070*/  LDC.64 R16, c[0x0][0x218] ;  /* 0x00008600ff107b82 */ /* 0x000f300000000a00 */
[----:B------:R-:W5:Y:S01]  /*0080*/  LDC.64 R20, c[0x0][0x220] ;  /* 0x00008800ff147b82 */ /* 0x000f620000000a00 */
[----:B-1----:R-:W-:Y:S02]  /*0090*/  SHF.L.U32 R4, R0, 0x1, RZ ;  /* 0x0000000100047819 */ /* 0x002fe400000006ff */
[----:B---3--:R-:W-:-:S02]  /*00a0*/  SHF.L.U32 R3, R3, 0x9, RZ ;  /* 0x0000000903037819 */ /* 0x008fc400000006ff */
[----:B------:R-:W-:-:S04]  /*00b0*/  LOP3.LUT R4, R4, 0x1fe, RZ, 0xc0, !PT ;  /* 0x000001fe04047812 */ /* 0x000fc800078ec0ff */
[----:B------:R-:W-:Y:S02]  /*00c0*/  LOP3.LUT R11, R3, R4, RZ, 0xfc, !PT ;  /* 0x00000004030b7212 */ /* 0x000fe400078efcff */
[----:B------:R-:W-:Y:S02]  /*00d0*/  LOP3.LUT R7, R3, 0x1, R4, 0xfe, !PT ;  /* 0x0000000103077812 */ /* 0x000fe400078efe04 */
[C---:B------:R-:W-:Y:S01]  /*00e0*/  ISETP.GE.AND P0, PT, R11.reuse, 0x146580, PT ;  /* 0x001465800b00780c */ /* 0x040fe20003f06270 */
[----:B------:R-:W-:-:S04]  /*00f0*/  IMAD.HI R2, R11, -0x6962c45b, R10 ;  /* 0x969d3ba50b027827 */ /* 0x000fc800078e020a */
[----:B------:R-:W-:Y:S01]  /*0100*/  IMAD.HI R6, R7, -0x6962c45b, R6 ;  /* 0x969d3ba507067827 */ /* 0x000fe200078e0206 */
[----:B------:R-:W-:-:S04]  /*0110*/  SHF.R.U32.HI R5, RZ, 0x1f, R2 ;  /* 0x0000001fff057819 */ /* 0x000fc80000011602 */
[----:B------:R-:W-:Y:S02]  /*0120*/  SHF.R.U32.HI R7, RZ, 0x1f, R6 ;  /* 0x0000001fff077819 */ /* 0x000fe40000011606 */
[----:B------:R-:W-:Y:S02]  /*0130*/  LEA.HI.SX32 R5, R2, R5, 0x15 ;  /* 0x0000000502057211 */ /* 0x000fe400078faaff */
[----:B------:R-:W-:-:S03]  /*0140*/  LEA.HI.SX32 R7, R6, R7, 0x15 ;  /* 0x0000000706077211 */ /* 0x000fc600078faaff */
[----:B------:R-:W-:-:S04]  /*0150*/  IMAD.HI R2, R5, 0x2aaaaaab, RZ ;  /* 0x2aaaaaab05027827 */ /* 0x000fc800078e02ff */
[----:B------:R-:W-:Y:S01]  /*0160*/  IMAD.HI R6, R7, 0x2aaaaaab, RZ ;  /* 0x2aaaaaab07067827 */ /* 0x000fe200078e02ff */
[----:B------:R-:W-:-:S04]  /*0170*/  SHF.R.U32.HI R13, RZ, 0x1f, R2 ;  /* 0x0000001fff0d7819 */ /* 0x000fc80000011602 */
[----:B------:R-:W-:Y:S02]  /*0180*/  SHF.R.U32.HI R15, RZ, 0x1f, R6 ;  /* 0x0000001fff0f7819 */ /* 0x000fe40000011606 */
[----:B------:R-:W-:Y:S02]  /*0190*/  LEA.HI R2, R2, R13, RZ, 0x1c ;  /* 0x0000000d02027211 */ /* 0x000fe400078fe0ff */
[----:B------:R-:W-:Y:S01]  /*01a0*/  LEA.HI R6, R6, R15, RZ, 0x1c ;  /* 0x0000000f06067211 */ /* 0x000fe200078fe0ff */
[----:B------:R-:W1:Y:S02]  /*01b0*/  LDC.64 R12, c[0x0][0x230] ;  /* 0x00008c00ff0c7b82 */ /* 0x000e640000000a00 */
[----:B------:R-:W-:Y:S02]  /*01c0*/  IMAD R5, R2, -0x60, R5 ;  /* 0xffffffa002057824 */ /* 0x000fe400078e0205 */
[----:B------:R-:W-:Y:S01]  /*01d0*/  IMAD R25, R6, -0x60, R7 ;  /* 0xffffffa006197824 */ /* 0x000fe200078e0207 */
[----:B------:R-:W-:Y:S01]  /*01e0*/  CS2R R6, SRZ ;  /* 0x0000000000067805 */ /* 0x000fe2000001ff00 */
[----:B--2---:R-:W-:-:S02]  /*01f0*/  IMAD.WIDE R18, R5, 0x4, R8 ;  /* 0x0000000405127825 */ /* 0x004fc400078e0208 */
[----:B------:R-:W2:Y:S02]  /*0200*/  LDC.64 R14, c[0x0][0x238] ;  /* 0x00008e00ff0e7b82 */ /* 0x000ea40000000a00 */
[----:B------:R-:W-:Y:S01]  /*0210*/  IMAD.MOV.U32 R2, RZ, RZ, RZ ;  /* 0x000000ffff027224 */ /* 0x000fe200078e00ff */
[----:B------:R5:W3:Y:S01]  /*0220*/  @!P0 LDG.E.EL R6, desc[UR6][R18.64] ;  /* 0x0000000612068981 */ /* 0x000ae2000c2e1900 */
[----:B------:R-:W-:-:S04]  /*0230*/  IMAD.WIDE R28, R25, 0x4, R8 ;  /* 0x00000004191c7825 */ /* 0x000fc800078e0208 */
[----:B------:R-:W1:Y:S01]  /*0240*/  LDC.64 R8, c[0x0][0x210] ;  /* 0x00008400ff087b82 */ /* 0x000e620000000a00 */
[----:B------:R-:W3:Y:S01]  /*0250*/  @!P0 LDG.E.EL R2, desc[UR6][R28.64] ;  /* 0x000000061c028981 */ /* 0x000ee2000c2e1900 */
[----:B------:R-:W-:Y:S01]  /*0260*/  CS2R R22, SRZ ;  /* 0x0000000000167805 */ /* 0x000fe2000001ff00 */
[----:B----4-:R-:W-:Y:S01]  /*0270*/  IMAD.WIDE R26, R5, 0x4, R16 ;  /* 0x00000004051a7825 */ /* 0x010fe200078e0210 */
[----:B------:R-:W-:-:S03]  /*0280*/  HFMA2.MMA R24, -RZ, RZ, 0, 0 ;  /* 0x00000000ff187435 */ /* 0x000fc600000001ff */
[----:B------:R-:W-:Y:S01]  /*0290*/  IMAD.WIDE R16, R25, 0x4, R16 ;  /* 0x0000000419107825 */ /* 0x000fe200078e0210 */
[----:B------:R4:W3:Y:S03]  /*02a0*/  @!P0 LDG.E.EL R23, desc[UR6][R26.64] ;  /* 0x000000061a178981 */ /* 0x0008e6000c2e1900 */
[--C-:B-----5:R-:W-:Y:S01]  /*02b0*/  IMAD.WIDE R18, R5, 0x4, R20.reuse ;  /* 0x0000000405127825 */ /* 0x120fe200078e0214 */
[----:B------:R5:W3:Y:S03]  /*02c0*/  @!P0 LDG.E.EL R22, desc[UR6][R16.64] ;  /* 0x0000000610168981 */ /* 0x000ae6000c2e1900 */
[----:B------:R-:W-:Y:S01]  /*02d0*/  IMAD.WIDE R20, R25, 0x4, R20 ;  /* 0x0000000419147825 */ /* 0x000fe200078e0214 */
[----:B------:R1:W3:Y:S03]  /*02e0*/  @!P0 LDG.E.EL R7, desc[UR6][R18.64] ;  /* 0x0000000612078981 */ /* 0x0002e6000c2e1900 */
[----:B01----:R-:W-:Y:S01]  /*02f0*/  IMAD.WIDE R10, R11, 0x4, R8 ;  /* 0x000000040b0a7825 */ /* 0x003fe200078e0208 */
[----:B------:R-:W-:Y:S01]  /*0300*/  CS2R R8, SRZ ;  /* 0x0000000000087805 */ /* 0x000fe2000001ff00 */
[----:B------:R-:W3:Y:S05]  /*0310*/  @!P0 LDG.E.EL R24, desc[UR6][R20.64] ;  /* 0x0000000614188981 */ /* 0x000eea000c2e1900 */
[----:B------:R-:W3:Y:S01]  /*0320*/  @!P0 LDG.E.64 R8, desc[UR6][R10.64] ;  /* 0x000000060a088981 */ /* 0x000ee2000c1e1b00 */
[----:B----4-:R-:W-:Y:S01]  /*0330*/  IMAD.WIDE R26, R5, 0x4, R12 ;  /* 0x00000004051a7825 */ /* 0x010fe200078e020c */
[----:B-----5:R-:W-:-:S03]  /*0340*/  CS2R R16, SRZ ;  /* 0x0000000000107805 */ /* 0x020fc6000001ff00 */
[----:B--2---:R-:W-:Y:S01]  /*0350*/  IMAD.WIDE R28, R5, 0x4, R14 ;  /* 0x00000004051c7825 */ /* 0x004fe200078e020e */
[----:B------:R-:W-:-:S03]  /*0360*/  MOV R5, RZ ;  /* 0x000000ff00057202 */ /* 0x000fc60000000f00 */
[----:B------:R-:W-:-:S03]  /*0370*/  IMAD.WIDE R12, R25, 0x4, R12 ;  /* 0x00000004190c7825 */ /* 0x000fc600078e020c */
[----:B------:R-:W2:Y:S01]  /*0380*/  @!P0 LDG.E.EL R5, desc[UR6][R26.64] ;  /* 0x000000061a058981 */ /* 0x000ea2000c2e1900 */
[----:B------:R-:W-:-:S03]  /*0390*/  IMAD.WIDE R14, R25, 0x4, R14 ;  /* 0x00000004190e7825 */ /* 0x000fc600078e020e */
[----:B------:R0:W4:Y:S01]  /*03a0*/  @!P0 LDG.E.EL R16, desc[UR6][R12.64] ;  /* 0x000000060c108981 */ /* 0x000122000c2e1900 */
[----:B------:R-:W-:-:S03]  /*03b0*/  IMAD.MOV.U32 R25, RZ, RZ, RZ ;  /* 0x000000ffff197224 */ /* 0x000fc600078e00ff */
[----:B------:R-:W4:Y:S04]  /*03c0*/  @!P0 LDG.E.EL R17, desc[UR6][R14.64] ;  /* 0x000000060e118981 */ /* 0x000f28000c2e1900 */
[----:B------:R-:W2:Y:S01]  /*03d0*/  @!P0 LDG.E.EL R25, desc[UR6][R28.64] ;  /* 0x000000061c198981 */ /* 0x000ea2000c2e1900 */
[----:B------:R-:W1:Y:S01]  /*03e0*/  S2UR UR5, SR_CgaCtaId ;  /* 0x00000000000579c3 */ /* 0x000e620000008800 */
[----:B------:R-:W-:Y:S02]  /*03f0*/  UMOV UR4, 0x400 ;  /* 0x0000040000047882 */ /* 0x000fe40000000000 */
[----:B-1----:R-:W-:-:S06]  /*0400*/  UPRMT UR4, UR5, 0x654, UR4 ;  /* 0x0000065405047896 */ /* 0x002fcc0008000004 */
[----:B------:R-:W-:Y:S01]  /*0410*/  LEA R4, R4, UR4, 0x2 ;  /* 0x0000000404047c11 */ /* 0x000fe2000f8e10ff */
[----:B---3--:R-:W-:Y:S01]  /*0420*/  FADD R6, R6, 9.9999999747524270788e-07 ;  /* 0x358637bd06067421 */ /* 0x008fe20000000000 */
[----:B------:R-:W-:-:S03]  /*0430*/  FADD R2, R2, 9.9999999747524270788e-07 ;  /* 0x358637bd02027421 */ /* 0x000fc60000000000 */
[----:B------:R-:W1:Y:S08]  /*0440*/  MUFU.SQRT R18, R6 ;  /* 0x0000000600127308 */ /* 0x000e700000002000 */
[----:B------:R-:W3:Y:S01]  /*0450*/  MUFU.SQRT R19, R2 ;  /* 0x0000000200137308 */ /* 0x000ee20000002000 */
[C---:B-1----:R-:W-:Y:S02]  /*0460*/  FSETP.GT.AND P1, PT, R18.reuse, 8.50705917302346158658e+37, PT ;  /* 0x7e8000001200780b */ /* 0x042fe40003f24000 */
[----:B------:R-:W-:-:S02]  /*0470*/  FSETP.GEU.AND P3, PT, R18, 1.175494350822287508e-38, PT ;  /* 0x008000001200780b */ /* 0x000fc40003f6e000 */
[C---:B---3--:R-:W-:Y:S02]  /*0480*/  FSETP.GT.AND P2, PT, R19.reuse, 8.50705917302346158658e+37, PT ;  /* 0x7e8000001300780b */ /* 0x048fe40003f44000 */
[----:B------:R-:W-:-:S07]  /*0490*/  FSETP.GEU.AND P4, PT, R19, 1.175494350822287508e-38, PT ;  /* 0x008000001300780b */ /* 0x000fce0003f8e000 */
[----:B------:R-:W-:Y:S01]  /*04a0*/  @P1 FMUL R18, R18, 0.25 ;  /* 0x3e80000012121820 */ /* 0x000fe20000400000 */
[----:B------:R-:W-:-:S03]  /*04b0*/  HFMA2.MMA R6, -RZ, RZ, 1.625, 0 ;  /* 0x3e800000ff067435 */ /* 0x000fc600000001ff */
[----:B------:R-:W-:Y:S01]  /*04c0*/  @!P3 FMUL R18, R18, 16777216 ;  /* 0x4b8000001212b820 */ /* 0x000fe20000400000 */
[----:B------:R-:W-:-:S04]  /*04d0*/  @P2 FMUL R19, R19, 0.25 ;  /* 0x3e80000013132820 */ /* 0x000fc80000400000 */
[----:B------:R-:W-:Y:S01]  /*04e0*/  @!P4 FMUL R19, R19, 16777216 ;  /* 0x4b8000001313c820 */ /* 0x000fe20000400000 */
[----:B------:R-:W1:Y:S01]  /*04f0*/  MUFU.RCP R18, R18 ;  /* 0x0000001200127308 */ /* 0x000e620000001000 */
[----:B0-----:R-:W-:-:S07]  /*0500*/  FSEL R13, R6, 1, P1 ;  /* 0x3f800000060d7808 */ /* 0x001fce0000800000 */
[----:B------:R-:W0:Y:S01]  /*0510*/  MUFU.RCP R19, R19 ;  /* 0x0000001300137308 */ /* 0x000e220000001000 */
[----:B------:R-:W-:Y:S01]  /*0520*/  FSEL R2, R6, 1, P2 ;  /* 0x3f80000006027808 */ /* 0x000fe20001000000 */
[----:B------:R-:W-:Y:S01]  /*0530*/  @!P3 FMUL R13, R13, 16777216 ;  /* 0x4b8000000d0db820 */ /* 0x000fe20000400000 */
[----:B------:R-:W-:Y:S01]  /*0540*/  FADD R8, R23, R8 ;  /* 0x0000000817087221 */ /* 0x000fe20000000000 */
[----:B------:R-:W-:Y:S02]  /*0550*/  FADD R9, R22, R9 ;  /* 0x0000000916097221 */ /* 0x000fe40000000000 */
[----:B------:R-:W-:Y:S01]  /*0560*/  @!P4 FMUL R2, R2, 16777216 ;  /* 0x4b8000000202c820 */ /* 0x000fe20000400000 */
[----:B-1----:R-:W-:Y:S01]  /*0570*/  FMUL R18, R18, R13 ;  /* 0x0000000d12127220 */ /* 0x002fe20000400000 */
[----:B------:R-:W-:Y:S01]  /*0580*/  FADD R7, R8, -R7 ;  /* 0x8000000708077221 */ /* 0x000fe20000000000 */
[----:B------:R-:W-:Y:S01]  /*0590*/  FADD R24, R9, -R24 ;  /* 0x8000001809187221 */ /* 0x000fe20000000000 */
[----:B0-----:R-:W-:-:S02]  /*05a0*/  FMUL R13, R19, R2 ;  /* 0x00000002130d7220 */ /* 0x001fc40000400000 */
[----:B------:R-:W-:Y:S02]  /*05b0*/  FMUL R18, R7, R18 ;  /* 0x0000001207127220 */ /* 0x000fe40000400000 */
[----:B------:R-:W-:Y:S02]  /*05c0*/  FMUL R24, R24, R13 ;  /* 0x0000000d18187220 */ /* 0x000fe40000400000 */
[----:B--2---:R-:W-:Y:S02]  /*05d0*/  FFMA R5, R18, R5, R25 ;  /* 0x0000000512057223 */ /* 0x004fe40000000019 */
[----:B----4-:R-:W-:-:S03]  /*05e0*/  FFMA R16, R24, R16, R17 ;  /* 0x0000001018107223 */ /* 0x010fc60000000011 */
[C---:B------:R-:W-:Y:S02]  /*05f0*/  FSETP.GEU.AND P1, PT, R5.reuse, RZ, PT ;  /* 0x000000ff0500720b */ /* 0x040fe40003f2e000 */
[C---:B------:R-:W-:Y:S02]  /*0600*/  FSETP.GEU.AND P2, PT, R16.reuse, RZ, PT ;  /* 0x000000ff1000720b */ /* 0x040fe40003f4e000 */
[----:B------:R-:W-:Y:S02]  /*0610*/  FSEL R14, R5, RZ, P1 ;  /* 0x000000ff050e7208 */ /* 0x000fe40000800000 */
[----:B------:R-:W-:Y:S01]  /*0620*/  FSEL R15, R16, RZ, P2 ;  /* 0x000000ff100f7208 */ /* 0x000fe20001000000 */
[----:B------:R-:W-:Y:S04]  /*0630*/  @!P0 STG.E.64 desc[UR6][R10.64], R8 ;  /* 0x000000080a008986 */ /* 0x000fe8000c101b06 */
[----:B------:R0:W-:Y:S01]  /*0640*/  STS.64 [R4], R14 ;  /* 0x0000000e04007388 */ /* 0x0001e20000000a00 */
[----:B------:R-:W-:-:S04]  /*0650*/  LOP3.LUT R2, R0, 0xff, RZ, 0xc0, !PT ;  /* 0x000000ff00027812 */ /* 0x000fc800078ec0ff */
[----:B------:R-:W-:Y:S01]  /*0660*/  LEA R12, R2, UR4, 0x2 ;  /* 0x00000004020c7c11 */ /* 0x000fe2000f8e10ff */
[----:B------:R-:W-:Y:S01]  /*0670*/  BAR.SYNC.DEFER_BLOCKING 0x0 ;  /* 0x0000000000007b1d */ /* 0x000fe20000010000 */
[----:B------:R-:W-:Y:S02]  /*0680*/  LOP3.LUT R7, R3, 0xff, R0, 0xf8, !PT ;  /* 0x000000ff03077812 */ /* 0x000fe400078ef800 */
[----:B------:R-:W-:-:S05]  /*0690*/  MOV R6, RZ ;  /* 0x000000ff00067202 */ /* 0x000fca0000000f00 */
[----:B------:R-:W0:Y:S01]  /*06a0*/  LDC.64 R2, c[0x0][0x240] ;  /* 0x00009000ff027b82 */ /* 0x000e220000000a00 */
[----:B------:R-:W-:Y:S01]  /*06b0*/  IMAD.HI R0, R7, -0x6962c45b, R6 ;  /* 0x969d3ba507007827 */ /* 0x000fe200078e0206 */
[----:B------:R-:W1:Y:S04]  /*06c0*/  LDS R13, [R12] ;  /* 0x000000000c0d7984 */ /* 0x000e680000000800 */
[----:B------:R-:W-:-:S04]  /*06d0*/  SHF.R.U32.HI R5, RZ, 0x1f, R0 ;  /* 0x0000001fff057819 */ /* 0x000fc80000011600 */
[----:B------:R-:W-:Y:S02]  /*06e0*/  LEA.HI.SX32 R5, R0, R5, 0x15 ;  /* 0x0000000500057211 */ /* 0x000fe400078faaff */
[----:B------:R-:W-:-:S03]  /*06f0*/  ISETP.GE.AND P0, PT, R7, 0x146580, PT ;  /* 0x001465800700780c */ /* 0x000fc60003f06270 */
[----:B------:R-:W-:Y:S01]  /*0700*/  IMAD R0, R5, -0xd99, R7 ;  /* 0xfffff26705007824 */ /* 0x000fe200078e0207 */
[----:B------:R-:W-:-:S04]  /*0710*/  LOP3.LUT R7, R7, 0x100, RZ, 0xfc, !PT ;  /* 0x0000010007077812 */ /* 0x000fc800078efcff */
[----:B------:R-:W-:Y:S01]  /*0720*/  ISETP.GE.AND P1, PT, R7, 0x146580, PT ;  /* 0x001465800700780c */ /* 0x000fe20003f26270 */
[----:B------:R-:W-:-:S04]  /*0730*/  IMAD R5, R5, 0xda0, R0 ;  /* 0x00000da005057824 */ /* 0x000fc800078e0200 */
[----:B0-----:R-:W-:-:S05]  /*0740*/  IMAD.WIDE R4, R5, 0x4, R2 ;  /* 0x0000000405047825 */ /* 0x001fca00078e0202 */
[----:B-1----:R0:W-:Y:S03]  /*0750*/  @!P0 STG.E desc[UR6][R4.64], R13 ;  /* 0x0000000d04008986 */ /* 0x0021e6000c101906 */
[----:B0-----:R-:W-:Y:S05]  /*0760*/  @P1 EXIT ;  /* 0x000000000000194d */ /* 0x001fea0003800000 */
[----:B------:R-:W1:Y:S01]  /*0770*/  LDS R9, [R12+0x400] ;  /* 0x000400000c097984 */ /* 0x000e620000000800 */
[----:B------:R-:W-:-:S05]  /*0780*/  MOV R6, RZ ;  /* 0x000000ff00067202 */ /* 0x000fca0000000f00 */
[----:B------:R-:W-:-:S05]  /*0790*/  IMAD.HI R0, R7, -0x6962c45b, R6 ;  /* 0x969d3ba507007827 */ /* 0x000fca00078e0206 */
[----:B0-----:R-:W-:-:S04]  /*07a0*/  SHF.R.U32.HI R5, RZ, 0x1f, R0 ;  /* 0x0000001fff057819 */ /* 0x001fc80000011600 */
[----:B------:R-:W-:-:S05]  /*07b0*/  LEA.HI.SX32 R5, R0, R5, 0x15 ;  /* 0x0000000500057211 */ /* 0x000fca00078faaff */
[----:B------:R-:W-:-:S04]  /*07c0*/  IMAD R6, R5, -0xd99, R7 ;  /* 0xfffff26705067824 */ /* 0x000fc800078e0207 */
[----:B------:R-:W-:-:S04]  /*07d0*/  IMAD R5, R5, 0xda0, R6 ;  /* 0x00000da005057824 */ /* 0x000fc800078e0206 */
[----:B------:R-:W-:-:S05]  /*07e0*/  IMAD.WIDE R2, R5, 0x4, R2 ;  /* 0x0000000405027825 */ /* 0x000fca00078e0202 */
[----:B-1----:R-:W-:Y:S01]  /*07f0*/  STG.E desc[UR6][R2.64], R9 ;  /* 0x0000000902007986 */ /* 0x002fe2000c101906 */
[----:B------:R-:W-:Y:S05]  /*0800*/  EXIT ;  /* 0x000000000000794d */ /* 0x000fea0003800000 */
.L_x_0:
[----:B------:R-:W-:-:S00]  /*0810*/  BRA `(.L_x_0) ;  /* 0xfffffffc00fc7947 */ /* 0x000fc0000383ffff */
[----:B------:R-:W-:-:S00]  /*0820*/  NOP ;  /* 0x0000000000007918 */ /* 0x000fc00000000000 */
        /* <DEDUP_REMOVED lines=13> */
.L_x_1:


//--------------------- .nv.global.init           --------------------------
	.section	.nv.global.init,"aw",@progbits
.nv.global.init:
	.type		_$_str,@object
	.size		_$_str,(_$_str_$_2 - _$_str)
_$_str:
        /*0000*/ 	.byte	0x5f, 0x5f, 0x43, 0x55, 0x44, 0x41, 0x5f, 0x46, 0x54, 0x5a, 0x00
	.type		_$_str_$_2,@object
	.size		_$_str_$_2,(.L_1 - _$_str_$_2)
_$_str_$_2:
        /*000b*/ 	.byte	0x5f, 0x5f, 0x43, 0x55, 0x44, 0x41, 0x5f, 0x50, 0x52, 0x45, 0x43, 0x5f, 0x53, 0x51, 0x52, 0x54
        /*001b*/ 	.byte	0x00
.L_1:


//--------------------- .nv.shared.triton_poi_fused__native_batch_norm_legit_no_training_convolution_relu_0 --------------------------
	.section	.nv.shared.triton_poi_fused__native_batch_norm_legit_no_training_convolution_relu_0,"aw",@nobits
	.sectionflags	@""
	.align	16
	.zero		1024


//--------------------- .nv.constant0.triton_poi_fused__native_batch_norm_legit_no_training_convolution_relu_0 --------------------------
	.section	.nv.constant0.triton_poi_fused__native_batch_norm_legit_no_training_convolution_relu_0,"a",@progbits
	.sectionflags	@""
	.align	4
.nv.constant0.triton_poi_fused__native_batch_norm_legit_no_training_convolution_relu_0:
	.zero		588
